//
// Generated by NVIDIA NVVM Compiler
//
// Compiler Build ID: CL-36424714
// Cuda compilation tools, release 13.0, V13.0.88
// Based on NVVM 20.0.0
//

.version 9.0
.target sm_100
.address_size 64

	// .globl	_Z21scan_blocks_inclusivePKfPfS1_i
// _ZZ21scan_blocks_inclusivePKfPfS1_iE4temp has been demoted

.visible .entry _Z21scan_blocks_inclusivePKfPfS1_i(
	.param .u64 .ptr .align 1 _Z21scan_blocks_inclusivePKfPfS1_i_param_0,
	.param .u64 .ptr .align 1 _Z21scan_blocks_inclusivePKfPfS1_i_param_1,
	.param .u64 .ptr .align 1 _Z21scan_blocks_inclusivePKfPfS1_i_param_2,
	.param .u32 _Z21scan_blocks_inclusivePKfPfS1_i_param_3
)
{
	.reg .pred 	%p<15>;
	.reg .b32 	%r<10>;
	.reg .b32 	%f<92>;
	.reg .b64 	%rd<13>;
	// demoted variable
	.shared .align 4 .b8 _ZZ21scan_blocks_inclusivePKfPfS1_iE4temp[2048];
	ld.param.u64 	%rd5, [_Z21scan_blocks_inclusivePKfPfS1_i_param_0];
	ld.param.u64 	%rd3, [_Z21scan_blocks_inclusivePKfPfS1_i_param_1];
	ld.param.u64 	%rd4, [_Z21scan_blocks_inclusivePKfPfS1_i_param_2];
	ld.param.u32 	%r6, [_Z21scan_blocks_inclusivePKfPfS1_i_param_3];
	cvta.to.global.u64 	%rd6, %rd5;
	mov.u32 	%r1, %tid.x;
	mov.u32 	%r2, %ctaid.x;
	shl.b32 	%r7, %r2, 9;
	add.s32 	%r3, %r7, %r1;
	add.s32 	%r4, %r3, 256;
	setp.ge.s32 	%p1, %r3, %r6;
	mul.wide.s32 	%rd7, %r3, 4;
	add.s64 	%rd1, %rd6, %rd7;
	mov.f32 	%f81, 0f00000000;
	@%p1 bra 	$L__BB0_2;
	ld.global.f32 	%f81, [%rd1];
$L__BB0_2:
	shl.b32 	%r8, %r1, 2;
	mov.u32 	%r9, _ZZ21scan_blocks_inclusivePKfPfS1_iE4temp;
	add.s32 	%r5, %r9, %r8;
	st.shared.f32 	[%r5], %f81;
	setp.ge.s32 	%p2, %r4, %r6;
	mov.f32 	%f82, 0f00000000;
	@%p2 bra 	$L__BB0_4;
	ld.global.f32 	%f82, [%rd1+1024];
$L__BB0_4:
	st.shared.f32 	[%r5+1024], %f82;
	bar.sync 	0;
	setp.eq.s32 	%p3, %r1, 0;
	mov.f32 	%f83, 0f00000000;
	@%p3 bra 	$L__BB0_6;
	ld.shared.f32 	%f83, [%r5+-4];
$L__BB0_6:
	bar.sync 	0;
	ld.shared.f32 	%f27, [%r5];
	add.f32 	%f28, %f83, %f27;
	st.shared.f32 	[%r5], %f28;
	ld.shared.f32 	%f29, [%r5+1020];
	bar.sync 	0;
	ld.shared.f32 	%f30, [%r5+1024];
	add.f32 	%f31, %f29, %f30;
	st.shared.f32 	[%r5+1024], %f31;
	bar.sync 	0;
	setp.lt.u32 	%p4, %r1, 2;
	mov.f32 	%f84, 0f00000000;
	@%p4 bra 	$L__BB0_8;
	ld.shared.f32 	%f84, [%r5+-8];
$L__BB0_8:
	bar.sync 	0;
	ld.shared.f32 	%f33, [%r5];
	add.f32 	%f34, %f84, %f33;
	st.shared.f32 	[%r5], %f34;
	ld.shared.f32 	%f35, [%r5+1016];
	bar.sync 	0;
	ld.shared.f32 	%f36, [%r5+1024];
	add.f32 	%f37, %f35, %f36;
	st.shared.f32 	[%r5+1024], %f37;
	bar.sync 	0;
	setp.lt.u32 	%p5, %r1, 4;
	mov.f32 	%f85, 0f00000000;
	@%p5 bra 	$L__BB0_10;
	ld.shared.f32 	%f85, [%r5+-16];
$L__BB0_10:
	bar.sync 	0;
	ld.shared.f32 	%f39, [%r5];
	add.f32 	%f40, %f85, %f39;
	st.shared.f32 	[%r5], %f40;
	ld.shared.f32 	%f41, [%r5+1008];
	bar.sync 	0;
	ld.shared.f32 	%f42, [%r5+1024];
	add.f32 	%f43, %f41, %f42;
	st.shared.f32 	[%r5+1024], %f43;
	bar.sync 	0;
	setp.lt.u32 	%p6, %r1, 8;
	mov.f32 	%f86, 0f00000000;
	@%p6 bra 	$L__BB0_12;
	ld.shared.f32 	%f86, [%r5+-32];
$L__BB0_12:
	bar.sync 	0;
	ld.shared.f32 	%f45, [%r5];
	add.f32 	%f46, %f86, %f45;
	st.shared.f32 	[%r5], %f46;
	ld.shared.f32 	%f47, [%r5+992];
	bar.sync 	0;
	ld.shared.f32 	%f48, [%r5+1024];
	add.f32 	%f49, %f47, %f48;
	st.shared.f32 	[%r5+1024], %f49;
	bar.sync 	0;
	setp.lt.u32 	%p7, %r1, 16;
	mov.f32 	%f87, 0f00000000;
	@%p7 bra 	$L__BB0_14;
	ld.shared.f32 	%f87, [%r5+-64];
$L__BB0_14:
	bar.sync 	0;
	ld.shared.f32 	%f51, [%r5];
	add.f32 	%f52, %f87, %f51;
	st.shared.f32 	[%r5], %f52;
	ld.shared.f32 	%f53, [%r5+960];
	bar.sync 	0;
	ld.shared.f32 	%f54, [%r5+1024];
	add.f32 	%f55, %f53, %f54;
	st.shared.f32 	[%r5+1024], %f55;
	bar.sync 	0;
	setp.lt.u32 	%p8, %r1, 32;
	mov.f32 	%f88, 0f00000000;
	@%p8 bra 	$L__BB0_16;
	ld.shared.f32 	%f88, [%r5+-128];
$L__BB0_16:
	bar.sync 	0;
	ld.shared.f32 	%f57, [%r5];
	add.f32 	%f58, %f88, %f57;
	st.shared.f32 	[%r5], %f58;
	ld.shared.f32 	%f59, [%r5+896];
	bar.sync 	0;
	ld.shared.f32 	%f60, [%r5+1024];
	add.f32 	%f61, %f59, %f60;
	st.shared.f32 	[%r5+1024], %f61;
	bar.sync 	0;
	setp.lt.u32 	%p9, %r1, 64;
	mov.f32 	%f89, 0f00000000;
	@%p9 bra 	$L__BB0_18;
	ld.shared.f32 	%f89, [%r5+-256];
$L__BB0_18:
	bar.sync 	0;
	ld.shared.f32 	%f63, [%r5];
	add.f32 	%f64, %f89, %f63;
	st.shared.f32 	[%r5], %f64;
	ld.shared.f32 	%f65, [%r5+768];
	bar.sync 	0;
	ld.shared.f32 	%f66, [%r5+1024];
	add.f32 	%f67, %f65, %f66;
	st.shared.f32 	[%r5+1024], %f67;
	bar.sync 	0;
	setp.lt.u32 	%p10, %r1, 128;
	mov.f32 	%f90, 0f00000000;
	@%p10 bra 	$L__BB0_20;
	ld.shared.f32 	%f90, [%r5+-512];
$L__BB0_20:
	bar.sync 	0;
	ld.shared.f32 	%f69, [%r5];
	add.f32 	%f70, %f90, %f69;
	st.shared.f32 	[%r5], %f70;
	ld.shared.f32 	%f71, [%r5+512];
	bar.sync 	0;
	ld.shared.f32 	%f72, [%r5+1024];
	add.f32 	%f73, %f71, %f72;
	st.shared.f32 	[%r5+1024], %f73;
	bar.sync 	0;
	setp.lt.u32 	%p11, %r1, 256;
	mov.f32 	%f91, 0f00000000;
	@%p11 bra 	$L__BB0_22;
	ld.shared.f32 	%f91, [%r5+-1024];
$L__BB0_22:
	setp.ge.s32 	%p12, %r3, %r6;
	bar.sync 	0;
	ld.shared.f32 	%f74, [%r5];
	add.f32 	%f75, %f91, %f74;
	st.shared.f32 	[%r5], %f75;
	bar.sync 	0;
	ld.shared.f32 	%f76, [%r5+1024];
	add.f32 	%f77, %f75, %f76;
	st.shared.f32 	[%r5+1024], %f77;
	bar.sync 	0;
	cvta.to.global.u64 	%rd8, %rd3;
	add.s64 	%rd2, %rd8, %rd7;
	@%p12 bra 	$L__BB0_24;
	ld.shared.f32 	%f78, [%r5];
	st.global.f32 	[%rd2], %f78;
$L__BB0_24:
	setp.ge.s32 	%p13, %r4, %r6;
	@%p13 bra 	$L__BB0_26;
	ld.shared.f32 	%f79, [%r5+1024];
	st.global.f32 	[%rd2+1024], %f79;
$L__BB0_26:
	setp.ne.s32 	%p14, %r1, 0;
	@%p14 bra 	$L__BB0_28;
	ld.shared.f32 	%f80, [_ZZ21scan_blocks_inclusivePKfPfS1_iE4temp+2044];
	cvta.to.global.u64 	%rd10, %rd4;
	mul.wide.u32 	%rd11, %r2, 4;
	add.s64 	%rd12, %rd10, %rd11;
	st.global.f32 	[%rd12], %f80;
$L__BB0_28:
	ret;

}
	// .globl	_Z17add_block_offsetsPfPKfi
.visible .entry _Z17add_block_offsetsPfPKfi(
	.param .u64 .ptr .align 1 _Z17add_block_offsetsPfPKfi_param_0,
	.param .u64 .ptr .align 1 _Z17add_block_offsetsPfPKfi_param_1,
	.param .u32 _Z17add_block_offsetsPfPKfi_param_2
)
{
	.reg .pred 	%p<4>;
	.reg .b32 	%r<8>;
	.reg .b32 	%f<6>;
	.reg .b64 	%rd<9>;

	ld.param.u64 	%rd2, [_Z17add_block_offsetsPfPKfi_param_0];
	ld.param.u64 	%rd3, [_Z17add_block_offsetsPfPKfi_param_1];
	ld.param.u32 	%r3, [_Z17add_block_offsetsPfPKfi_param_2];
	mov.u32 	%r1, %ctaid.x;
	setp.eq.s32 	%p1, %r1, 0;
	@%p1 bra 	$L__BB1_5;
	cvta.to.global.u64 	%rd4, %rd2;
	cvta.to.global.u64 	%rd5, %rd3;
	shl.b32 	%r4, %r1, 9;
	mov.u32 	%r5, %tid.x;
	add.s32 	%r6, %r1, -1;
	mul.wide.u32 	%rd6, %r6, 4;
	add.s64 	%rd7, %rd5, %rd6;
	ld.global.f32 	%f1, [%rd7];
	add.s32 	%r2, %r4, %r5;
	setp.ge.s32 	%p2, %r2, %r3;
	mul.wide.s32 	%rd8, %r2, 4;
	add.s64 	%rd1, %rd4, %rd8;
	@%p2 bra 	$L__BB1_3;
	ld.global.f32 	%f2, [%rd1];
	add.f32 	%f3, %f1, %f2;
	st.global.f32 	[%rd1], %f3;
$L__BB1_3:
	add.s32 	%r7, %r2, 256;
	setp.ge.s32 	%p3, %r7, %r3;
	@%p3 bra 	$L__BB1_5;
	ld.global.f32 	%f4, [%rd1+1024];
	add.f32 	%f5, %f1, %f4;
	st.global.f32 	[%rd1+1024], %f5;
$L__BB1_5:
	ret;

}


// ===== COMPILED SASS (sm_100) =====

	.target	sm_100

	.elftype	@"ET_EXEC"


//--------------------- .note.nv.tkinfo           --------------------------
	.section	.note.nv.tkinfo,"",@"SHT_NOTE"
	.sectionflags	@"SHF_NOTE_NV_TKINFO"
	.tkinfo
        /*0018*/ 	.word	0x00000002
        /*0030*/ 	.string	""
        /*0030*/ 	.string	"ptxas"
        /*0030*/ 	.string	"Cuda compilation tools, release 13.0, V13.0.88"
        /*0030*/ 	.string	"Build cuda_13.0.r13.0/compiler.36424714_0"
        /*0030*/ 	.string	"-arch sm_100 -m 64 "



//--------------------- .note.nv.cuinfo           --------------------------
	.section	.note.nv.cuinfo,"",@"SHT_NOTE"
	.sectionflags	@"SHF_NOTE_NV_CUINFO"
        /*0018*/ 	.short	0x0002
        /*001a*/ 	.short	0x0064
        /*001c*/ 	.short	0x0082
	.zero		2


//--------------------- .nv.info                  --------------------------
	.section	.nv.info,"",@"SHT_CUDA_INFO"
	.align	4


	//----- nvinfo : EIATTR_REGCOUNT
	.align		4
        /*0000*/ 	.byte	0x04, 0x2f
        /*0002*/ 	.short	(.L_1 - .L_0)
	.align		4
.L_0:
        /*0004*/ 	.word	index@(_Z21scan_blocks_inclusivePKfPfS1_i)
        /*0008*/ 	.word	0x00000010


	//----- nvinfo : EIATTR_FRAME_SIZE
	.align		4
.L_1:
        /*000c*/ 	.byte	0x04, 0x11
        /*000e*/ 	.short	(.L_3 - .L_2)
	.align		4
.L_2:
        /*0010*/ 	.word	index@(_Z21scan_blocks_inclusivePKfPfS1_i)
        /*0014*/ 	.word	0x00000000


	//----- nvinfo : EIATTR_REGCOUNT
	.align		4
.L_3:
        /*0018*/ 	.byte	0x04, 0x2f
        /*001a*/ 	.short	(.L_5 - .L_4)
	.align		4
.L_4:
        /*001c*/ 	.word	index@(_Z17add_block_offsetsPfPKfi)
        /*0020*/ 	.word	0x0000000c


	//----- nvinfo : EIATTR_FRAME_SIZE
	.align		4
.L_5:
        /*0024*/ 	.byte	0x04, 0x11
        /*0026*/ 	.short	(.L_7 - .L_6)
	.align		4
.L_6:
        /*0028*/ 	.word	index@(_Z17add_block_offsetsPfPKfi)
        /*002c*/ 	.word	0x00000000


	//----- nvinfo : EIATTR_MIN_STACK_SIZE
	.align		4
.L_7:
        /*0030*/ 	.byte	0x04, 0x12
        /*0032*/ 	.short	(.L_9 - .L_8)
	.align		4
.L_8:
        /*0034*/ 	.word	index@(_Z17add_block_offsetsPfPKfi)
        /*0038*/ 	.word	0x00000000


	//----- nvinfo : EIATTR_MIN_STACK_SIZE
	.align		4
.L_9:
        /*003c*/ 	.byte	0x04, 0x12
        /*003e*/ 	.short	(.L_11 - .L_10)
	.align		4
.L_10:
        /*0040*/ 	.word	index@(_Z21scan_blocks_inclusivePKfPfS1_i)
        /*0044*/ 	.word	0x00000000
.L_11:


//--------------------- .nv.compat                --------------------------
	.section	.nv.compat,"",@"SHT_CUDA_COMPAT_INFO"
	.align	4
        /*0000*/ 	.byte	0x02, 0x09, 0x00, 0x00, 0x02, 0x02, 0x01, 0x00, 0x02, 0x05, 0x05, 0x00, 0x03, 0x07, 0x01, 0x01
        /*0010*/ 	.byte	0x02, 0x03, 0x00, 0x00, 0x02, 0x06, 0x01, 0x00, 0x04, 0x0b, 0x08, 0x00, 0x09, 0x00, 0x00, 0x00
        /*0020*/ 	.byte	0x00, 0x00, 0x00, 0x00


//--------------------- .nv.info._Z17add_block_offsetsPfPKfi --------------------------
	.section	.nv.info._Z17add_block_offsetsPfPKfi,"",@"SHT_CUDA_INFO"
	.sectionflags	@""
	.align	4


	//----- nvinfo : EIATTR_CUDA_API_VERSION
	.align		4
        /*0000*/ 	.byte	0x04, 0x37
        /*0002*/ 	.short	(.L_13 - .L_12)
.L_12:
        /*0004*/ 	.word	0x00000082


	//----- nvinfo : EIATTR_KPARAM_INFO
	.align		4
.L_13:
        /*0008*/ 	.byte	0x04, 0x17
        /*000a*/ 	.short	(.L_15 - .L_14)
.L_14:
        /*000c*/ 	.word	0x00000000
        /*0010*/ 	.short	0x0002
        /*0012*/ 	.short	0x0010
        /*0014*/ 	.byte	0x00, 0xf0, 0x11, 0x00


	//----- nvinfo : EIATTR_KPARAM_INFO
	.align		4
.L_15:
        /*0018*/ 	.byte	0x04, 0x17
        /*001a*/ 	.short	(.L_17 - .L_16)
.L_16:
        /*001c*/ 	.word	0x00000000
        /*0020*/ 	.short	0x0001
        /*0022*/ 	.short	0x0008
        /*0024*/ 	.byte	0x00, 0xf5, 0x21, 0x00


	//----- nvinfo : EIATTR_KPARAM_INFO
	.align		4
.L_17:
        /*0028*/ 	.byte	0x04, 0x17
        /*002a*/ 	.short	(.L_19 - .L_18)
.L_18:
        /*002c*/ 	.word	0x00000000
        /*0030*/ 	.short	0x0000
        /*0032*/ 	.short	0x0000
        /*0034*/ 	.byte	0x00, 0xf5, 0x21, 0x00


	//----- nvinfo : EIATTR_SPARSE_MMA_MASK
	.align		4
.L_19:
        /*0038*/ 	.byte	0x03, 0x50
        /*003a*/ 	.short	0x0000


	//----- nvinfo : EIATTR_MAXREG_COUNT
	.align		4
        /*003c*/ 	.byte	0x03, 0x1b
        /*003e*/ 	.short	0x00ff


	//----- nvinfo : EIATTR_MERCURY_ISA_VERSION
	.align		4
        /*0040*/ 	.byte	0x03, 0x5f
        /*0042*/ 	.short	0x0101


	//----- nvinfo : EIATTR_VRC_CTA_INIT_COUNT
	.align		4
        /*0044*/ 	.byte	0x02, 0x4a
	.zero		1
	.zero		1


	//----- nvinfo : EIATTR_EXIT_INSTR_OFFSETS
	.align		4
        /*0048*/ 	.byte	0x04, 0x1c
        /*004a*/ 	.short	(.L_21 - .L_20)


	//   ....[0]....
.L_20:
        /*004c*/ 	.word	0x00000030


	//   ....[1]....
        /*0050*/ 	.word	0x00000140


	//   ....[2]....
        /*0054*/ 	.word	0x00000180


	//----- nvinfo : EIATTR_CBANK_PARAM_SIZE
	.align		4
.L_21:
        /*0058*/ 	.byte	0x03, 0x19
        /*005a*/ 	.short	0x0014


	//----- nvinfo : EIATTR_PARAM_CBANK
	.align		4
        /*005c*/ 	.byte	0x04, 0x0a
        /*005e*/ 	.short	(.L_23 - .L_22)
	.align		4
.L_22:
        /*0060*/ 	.word	index@(.nv.constant0._Z17add_block_offsetsPfPKfi)
        /*0064*/ 	.short	0x0380
        /*0066*/ 	.short	0x0014


	//----- nvinfo : EIATTR_SW_WAR
	.align		4
.L_23:
        /*0068*/ 	.byte	0x04, 0x36
        /*006a*/ 	.short	(.L_25 - .L_24)
.L_24:
        /*006c*/ 	.word	0x00000008
.L_25:


//--------------------- .nv.info._Z21scan_blocks_inclusivePKfPfS1_i --------------------------
	.section	.nv.info._Z21scan_blocks_inclusivePKfPfS1_i,"",@"SHT_CUDA_INFO"
	.sectionflags	@""
	.align	4


	//----- nvinfo : EIATTR_CUDA_API_VERSION
	.align		4
        /*0000*/ 	.byte	0x04, 0x37
        /*0002*/ 	.short	(.L_27 - .L_26)
.L_26:
        /*0004*/ 	.word	0x00000082


	//----- nvinfo : EIATTR_KPARAM_INFO
	.align		4
.L_27:
        /*0008*/ 	.byte	0x04, 0x17
        /*000a*/ 	.short	(.L_29 - .L_28)
.L_28:
        /*000c*/ 	.word	0x00000000
        /*0010*/ 	.short	0x0003
        /*0012*/ 	.short	0x0018
        /*0014*/ 	.byte	0x00, 0xf0, 0x11, 0x00


	//----- nvinfo : EIATTR_KPARAM_INFO
	.align		4
.L_29:
        /*0018*/ 	.byte	0x04, 0x17
        /*001a*/ 	.short	(.L_31 - .L_30)
.L_30:
        /*001c*/ 	.word	0x00000000
        /*0020*/ 	.short	0x0002
        /*0022*/ 	.short	0x0010
        /*0024*/ 	.byte	0x00, 0xf5, 0x21, 0x00


	//----- nvinfo : EIATTR_KPARAM_INFO
	.align		4
.L_31:
        /*0028*/ 	.byte	0x04, 0x17
        /*002a*/ 	.short	(.L_33 - .L_32)
.L_32:
        /*002c*/ 	.word	0x00000000
        /*0030*/ 	.short	0x0001
        /*0032*/ 	.short	0x0008
        /*0034*/ 	.byte	0x00, 0xf5, 0x21, 0x00


	//----- nvinfo : EIATTR_KPARAM_INFO
	.align		4
.L_33:
        /*0038*/ 	.byte	0x04, 0x17
        /*003a*/ 	.short	(.L_35 - .L_34)
.L_34:
        /*003c*/ 	.word	0x00000000
        /*0040*/ 	.short	0x0000
        /*0042*/ 	.short	0x0000
        /*0044*/ 	.byte	0x00, 0xf5, 0x21, 0x00


	//----- nvinfo : EIATTR_SPARSE_MMA_MASK
	.align		4
.L_35:
        /*0048*/ 	.byte	0x03, 0x50
        /*004a*/ 	.short	0x0000


	//----- nvinfo : EIATTR_MAXREG_COUNT
	.align		4
        /*004c*/ 	.byte	0x03, 0x1b
        /*004e*/ 	.short	0x00ff


	//----- nvinfo : EIATTR_NUM_BARRIERS
	.align		4
        /*0050*/ 	.byte	0x02, 0x4c
        /*0052*/ 	.byte	0x01
	.zero		1


	//----- nvinfo : EIATTR_MERCURY_ISA_VERSION
	.align		4
        /*0054*/ 	.byte	0x03, 0x5f
        /*0056*/ 	.short	0x0101


	//----- nvinfo : EIATTR_VRC_CTA_INIT_COUNT
	.align		4
        /*0058*/ 	.byte	0x02, 0x4a
	.zero		1
	.zero		1


	//----- nvinfo : EIATTR_EXIT_INSTR_OFFSETS
	.align		4
        /*005c*/ 	.byte	0x04, 0x1c
        /*005e*/ 	.short	(.L_37 - .L_36)


	//   ....[0]....
.L_36:
        /*0060*/ 	.word	0x00000900


	//   ....[1]....
        /*0064*/ 	.word	0x00000950


	//----- nvinfo : EIATTR_CBANK_PARAM_SIZE
	.align		4
.L_37:
        /*0068*/ 	.byte	0x03, 0x19
        /*006a*/ 	.short	0x001c


	//----- nvinfo : EIATTR_PARAM_CBANK
	.align		4
        /*006c*/ 	.byte	0x04, 0x0a
        /*006e*/ 	.short	(.L_39 - .L_38)
	.align		4
.L_38:
        /*0070*/ 	.word	index@(.nv.constant0._Z21scan_blocks_inclusivePKfPfS1_i)
        /*0074*/ 	.short	0x0380
        /*0076*/ 	.short	0x001c


	//----- nvinfo : EIATTR_SW_WAR
	.align		4
.L_39:
        /*0078*/ 	.byte	0x04, 0x36
        /*007a*/ 	.short	(.L_41 - .L_40)
.L_40:
        /*007c*/ 	.word	0x00000008
.L_41:


//--------------------- .nv.callgraph             --------------------------
	.section	.nv.callgraph,"",@"SHT_CUDA_CALLGRAPH"
	.align	4
	.sectionentsize	8
	.align		4
        /*0000*/ 	.word	0x00000000
	.align		4
        /*0004*/ 	.word	0xffffffff
	.align		4
        /*0008*/ 	.word	0x00000000
	.align		4
        /*000c*/ 	.word	0xfffffffe
	.align		4
        /*0010*/ 	.word	0x00000000
	.align		4
        /*0014*/ 	.word	0xfffffffd
	.align		4
        /*0018*/ 	.word	0x00000000
	.align		4
        /*001c*/ 	.word	0xfffffffc


//--------------------- .text._Z17add_block_offsetsPfPKfi --------------------------
	.section	.text._Z17add_block_offsetsPfPKfi,"ax",@progbits
	.align	128
        .global         _Z17add_block_offsetsPfPKfi
        .type           _Z17add_block_offsetsPfPKfi,@function
        .size           _Z17add_block_offsetsPfPKfi,(.L_x_2 - _Z17add_block_offsetsPfPKfi)
        .other          _Z17add_block_offsetsPfPKfi,@"STO_CUDA_ENTRY STV_DEFAULT"
_Z17add_block_offsetsPfPKfi:
.text._Z17add_block_offsetsPfPKfi:
[----:B------:R-:W-:Y:S01]  /*0000*/  LDC R1, c[0x0][0x37c] ;  /* 0x0000df00ff017b82 */ /* 0x000fe20000000800 */
[----:B------:R-:W0:Y:S02]  /*0010*/  S2R R7, SR_CTAID.X ;  /* 0x0000000000077919 */ /* 0x000e240000002500 */
[----:B0-----:R-:W-:-:S13]  /*0020*/  ISETP.NE.AND P0, PT, R7, RZ, PT ;  /* 0x000000ff0700720c */ /* 0x001fda0003f05270 */
[----:B------:R-:W-:Y:S05]  /*0030*/  @!P0 EXIT ;  /* 0x000000000000894d */ /* 0x000fea0003800000 */
[----:B------:R-:W0:Y:S01]  /*0040*/  S2R R0, SR_TID.X ;  /* 0x0000000000007919 */ /* 0x000e220000002100 */
[----:B------:R-:W1:Y:S01]  /*0050*/  LDCU UR6, c[0x0][0x390] ;  /* 0x00007200ff0677ac */ /* 0x000e620008000800 */
[----:B------:R-:W2:Y:S01]  /*0060*/  LDC.64 R2, c[0x0][0x388] ;  /* 0x0000e200ff027b82 */ /* 0x000ea20000000a00 */
[----:B------:R-:W3:Y:S07]  /*0070*/  LDCU.64 UR4, c[0x0][0x358] ;  /* 0x00006b00ff0477ac */ /* 0x000eee0008000a00 */
[----:B------:R-:W4:Y:S01]  /*0080*/  LDC.64 R4, c[0x0][0x380] ;  /* 0x0000e000ff047b82 */ /* 0x000f220000000a00 */
[----:B0-----:R-:W-:-:S02]  /*0090*/  LEA R9, R7, R0, 0x9 ;  /* 0x0000000007097211 */ /* 0x001fc400078e48ff */
[----:B------:R-:W-:Y:S02]  /*00a0*/  IADD3 R7, PT, PT, R7, -0x1, RZ ;  /* 0xffffffff07077810 */ /* 0x000fe40007ffe0ff */
[C---:B-1----:R-:W-:Y:S01]  /*00b0*/  ISETP.GE.AND P0, PT, R9.reuse, UR6, PT ;  /* 0x0000000609007c0c */ /* 0x042fe2000bf06270 */
[----:B----4-:R-:W-:-:S04]  /*00c0*/  IMAD.WIDE R4, R9, 0x4, R4 ;  /* 0x0000000409047825 */ /* 0x010fc800078e0204 */
[----:B--2---:R-:W-:-:S06]  /*00d0*/  IMAD.WIDE.U32 R2, R7, 0x4, R2 ;  /* 0x0000000407027825 */ /* 0x004fcc00078e0002 */
[----:B---3--:R-:W2:Y:S04]  /*00e0*/  LDG.E R2, desc[UR4][R2.64] ;  /* 0x0000000402027981 */ /* 0x008ea8000c1e1900 */
[----:B------:R-:W2:Y:S01]  /*00f0*/  @!P0 LDG.E R7, desc[UR4][R4.64] ;  /* 0x0000000404078981 */ /* 0x000ea2000c1e1900 */
[----:B------:R-:W-:-:S04]  /*0100*/  IADD3 R9, PT, PT, R9, 0x100, RZ ;  /* 0x0000010009097810 */ /* 0x000fc80007ffe0ff */
[----:B------:R-:W-:Y:S01]  /*0110*/  ISETP.GE.AND P1, PT, R9, UR6, PT ;  /* 0x0000000609007c0c */ /* 0x000fe2000bf26270 */
[----:B--2---:R-:W-:-:S05]  /*0120*/  @!P0 FADD R7, R2, R7 ;  /* 0x0000000702078221 */ /* 0x004fca0000000000 */
[----:B------:R0:W-:Y:S07]  /*0130*/  @!P0 STG.E desc[UR4][R4.64], R7 ;  /* 0x0000000704008986 */ /* 0x0001ee000c101904 */
[----:B------:R-:W-:Y:S05]  /*0140*/  @P1 EXIT ;  /* 0x000000000000194d */ /* 0x000fea0003800000 */
[----:B------:R-:W2:Y:S02]  /*0150*/  LDG.E R3, desc[UR4][R4.64+0x400] ;  /* 0x0004000404037981 */ /* 0x000ea4000c1e1900 */
[----:B--2---:R-:W-:-:S05]  /*0160*/  FADD R3, R2, R3 ;  /* 0x0000000302037221 */ /* 0x004fca0000000000 */
[----:B------:R-:W-:Y:S01]  /*0170*/  STG.E desc[UR4][R4.64+0x400], R3 ;  /* 0x0004000304007986 */ /* 0x000fe2000c101904 */
[----:B------:R-:W-:Y:S05]  /*0180*/  EXIT ;  /* 0x000000000000794d */ /* 0x000fea0003800000 */
.L_x_0:
[----:B------:R-:W-:-:S00]  /*0190*/  BRA `(.L_x_0) ;  /* 0xfffffffc00fc7947 */ /* 0x000fc0000383ffff */
[----:B------:R-:W-:-:S00]  /*01a0*/  NOP ;  /* 0x0000000000007918 */ /* 0x000fc00000000000 */
        /* <DEDUP_REMOVED lines=13> */
.L_x_2:


//--------------------- .text._Z21scan_blocks_inclusivePKfPfS1_i --------------------------
	.section	.text._Z21scan_blocks_inclusivePKfPfS1_i,"ax",@progbits
	.align	128
        .global         _Z21scan_blocks_inclusivePKfPfS1_i
        .type           _Z21scan_blocks_inclusivePKfPfS1_i,@function
        .size           _Z21scan_blocks_inclusivePKfPfS1_i,(.L_x_3 - _Z21scan_blocks_inclusivePKfPfS1_i)
        .other          _Z21scan_blocks_inclusivePKfPfS1_i,@"STO_CUDA_ENTRY STV_DEFAULT"
_Z21scan_blocks_inclusivePKfPfS1_i:
.text._Z21scan_blocks_inclusivePKfPfS1_i:
[----:B------:R-:W-:Y:S01]  /*0000*/  LDC R1, c[0x0][0x37c] ;  /* 0x0000df00ff017b82 */ /* 0x000fe20000000800 */
[----:B------:R-:W0:Y:S01]  /*0010*/  S2R R3, SR_TID.X ;  /* 0x0000000000037919 */ /* 0x000e220000002100 */
[----:B------:R-:W1:Y:S06]  /*0020*/  LDCU UR4, c[0x0][0x398] ;  /* 0x00007300ff0477ac */ /* 0x000e6c0008000800 */
[----:B------:R-:W2:Y:S01]  /*0030*/  LDC.64 R6, c[0x0][0x380] ;  /* 0x0000e000ff067b82 */ /* 0x000ea20000000a00 */
[----:B------:R-:W-:Y:S01]  /*0040*/  HFMA2 R5, -RZ, RZ, 0, 0 ;  /* 0x00000000ff057431 */ /* 0x000fe200000001ff */
[----:B------:R-:W0:Y:S01]  /*0050*/  S2R R0, SR_CTAID.X ;  /* 0x0000000000007919 */ /* 0x000e220000002500 */
[----:B------:R-:W3:Y:S01]  /*0060*/  LDCU.64 UR6, c[0x0][0x358] ;  /* 0x00006b00ff0677ac */ /* 0x000ee20008000a00 */
[----:B------:R-:W-:-:S02]  /*0070*/  CS2R R8, SRZ ;  /* 0x0000000000087805 */ /* 0x000fc4000001ff00 */
[----:B0-----:R-:W-:-:S04]  /*0080*/  LEA R2, R0, R3, 0x9 ;  /* 0x0000000300027211 */ /* 0x001fc800078e48ff */
[C---:B------:R-:W-:Y:S01]  /*0090*/  IADD3 R4, PT, PT, R2.reuse, 0x100, RZ ;  /* 0x0000010002047810 */ /* 0x040fe20007ffe0ff */
[C---:B--2---:R-:W-:Y:S01]  /*00a0*/  IMAD.WIDE R6, R2.reuse, 0x4, R6 ;  /* 0x0000000402067825 */ /* 0x044fe200078e0206 */
[----:B-1----:R-:W-:Y:S02]  /*00b0*/  ISETP.GE.AND P0, PT, R2, UR4, PT ;  /* 0x0000000402007c0c */ /* 0x002fe4000bf06270 */
[----:B------:R-:W-:-:S11]  /*00c0*/  ISETP.GE.AND P1, PT, R4, UR4, PT ;  /* 0x0000000404007c0c */ /* 0x000fd6000bf26270 */
[----:B---3--:R-:W2:Y:S04]  /*00d0*/  @!P0 LDG.E R5, desc[UR6][R6.64] ;  /* 0x0000000606058981 */ /* 0x008ea8000c1e1900 */
[----:B------:R-:W3:Y:S01]  /*00e0*/  @!P1 LDG.E R9, desc[UR6][R6.64+0x400] ;  /* 0x0004000606099981 */ /* 0x000ee2000c1e1900 */
[----:B------:R-:W0:Y:S01]  /*00f0*/  S2UR UR5, SR_CgaCtaId ;  /* 0x00000000000579c3 */ /* 0x000e220000008800 */
[----:B------:R-:W-:Y:S01]  /*0100*/  UMOV UR4, 0x400 ;  /* 0x0000040000047882 */ /* 0x000fe20000000000 */
[----:B------:R-:W-:Y:S01]  /*0110*/  ISETP.NE.AND P2, PT, R3, RZ, PT ;  /* 0x000000ff0300720c */ /* 0x000fe20003f45270 */
[----:B0-----:R-:W-:-:S06]  /*0120*/  ULEA UR4, UR5, UR4, 0x18 ;  /* 0x0000000405047291 */ /* 0x001fcc000f8ec0ff */
[----:B------:R-:W-:-:S05]  /*0130*/  LEA R4, R3, UR4, 0x2 ;  /* 0x0000000403047c11 */ /* 0x000fca000f8e10ff */
[----:B--2---:R0:W-:Y:S04]  /*0140*/  STS [R4], R5 ;  /* 0x0000000504007388 */ /* 0x0041e80000000800 */
[----:B---3--:R-:W-:Y:S01]  /*0150*/  STS [R4+0x400], R9 ;  /* 0x0004000904007388 */ /* 0x008fe20000000800 */
[----:B------:R-:W-:Y:S01]  /*0160*/  BAR.SYNC.DEFER_BLOCKING 0x0 ;  /* 0x0000000000007b1d */ /* 0x000fe20000010000 */
[----:B0-----:R-:W-:-:S05]  /*0170*/  MOV R5, RZ ;  /* 0x000000ff00057202 */ /* 0x001fca0000000f00 */
[----:B------:R-:W-:Y:S02]  /*0180*/  @P2 LDS R8, [R4+-0x4] ;  /* 0xfffffc0004082984 */ /* 0x000fe40000000800 */
[----:B------:R-:W-:Y:S01]  /*0190*/  BAR.SYNC.DEFER_BLOCKING 0x0 ;  /* 0x0000000000007b1d */ /* 0x000fe20000010000 */
[----:B------:R-:W-:-:S05]  /*01a0*/  ISETP.GE.U32.AND P2, PT, R3, 0x2, PT ;  /* 0x000000020300780c */ /* 0x000fca0003f46070 */
[----:B------:R-:W0:Y:S04]  /*01b0*/  LDS R7, [R4] ;  /* 0x0000000004077984 */ /* 0x000e280000000800 */
[----:B------:R-:W-:Y:S01]  /*01c0*/  LDS R6, [R4+0x3fc] ;  /* 0x0003fc0004067984 */ /* 0x000fe20000000800 */
[----:B0-----:R-:W-:-:S05]  /*01d0*/  FADD R7, R7, R8 ;  /* 0x0000000807077221 */ /* 0x001fca0000000000 */
[----:B------:R-:W-:Y:S01]  /*01e0*/  STS [R4], R7 ;  /* 0x0000000704007388 */ /* 0x000fe20000000800 */
[----:B------:R-:W-:Y:S06]  /*01f0*/  BAR.SYNC.DEFER_BLOCKING 0x0 ;  /* 0x0000000000007b1d */ /* 0x000fec0000010000 */
[----:B------:R-:W0:Y:S02]  /*0200*/  LDS R11, [R4+0x400] ;  /* 0x00040000040b7984 */ /* 0x000e240000000800 */
[----:B0-----:R-:W-:-:S05]  /*0210*/  FADD R11, R6, R11 ;  /* 0x0000000b060b7221 */ /* 0x001fca0000000000 */
[----:B------:R-:W-:Y:S01]  /*0220*/  STS [R4+0x400], R11 ;  /* 0x0004000b04007388 */ /* 0x000fe20000000800 */
[----:B------:R-:W-:Y:S06]  /*0230*/  BAR.SYNC.DEFER_BLOCKING 0x0 ;  /* 0x0000000000007b1d */ /* 0x000fec0000010000 */
[----:B------:R-:W-:Y:S02]  /*0240*/  @P2 LDS R5, [R4+-0x8] ;  /* 0xfffff80004052984 */ /* 0x000fe40000000800 */
[----:B------:R-:W-:Y:S01]  /*0250*/  BAR.SYNC.DEFER_BLOCKING 0x0 ;  /* 0x0000000000007b1d */ /* 0x000fe20000010000 */
[----:B------:R-:W-:-:S05]  /*0260*/  ISETP.GE.U32.AND P2, PT, R3, 0x4, PT ;  /* 0x000000040300780c */ /* 0x000fca0003f46070 */
[----:B------:R-:W0:Y:S02]  /*0270*/  LDS R6, [R4] ;  /* 0x0000000004067984 */ /* 0x000e240000000800 */
[----:B0-----:R-:W-:Y:S02]  /*0280*/  FADD R5, R6, R5 ;  /* 0x0000000506057221 */ /* 0x001fe40000000000 */
[----:B------:R-:W-:Y:S04]  /*0290*/  LDS R6, [R4+0x3f8] ;  /* 0x0003f80004067984 */ /* 0x000fe80000000800 */
[----:B------:R-:W-:Y:S01]  /*02a0*/  STS [R4], R5 ;  /* 0x0000000504007388 */ /* 0x000fe20000000800 */
[----:B------:R-:W-:Y:S06]  /*02b0*/  BAR.SYNC.DEFER_BLOCKING 0x0 ;  /* 0x0000000000007b1d */ /* 0x000fec0000010000 */
[----:B------:R-:W0:Y:S02]  /*02c0*/  LDS R7, [R4+0x400] ;  /* 0x0004000004077984 */ /* 0x000e240000000800 */
[----:B0-----:R-:W-:Y:S01]  /*02d0*/  FADD R7, R6, R7 ;  /* 0x0000000706077221 */ /* 0x001fe20000000000 */
[----:B------:R-:W-:-:S04]  /*02e0*/  IMAD.MOV.U32 R6, RZ, RZ, RZ ;  /* 0x000000ffff067224 */ /* 0x000fc800078e00ff */
[----:B------:R-:W-:Y:S01]  /*02f0*/  STS [R4+0x400], R7 ;  /* 0x0004000704007388 */ /* 0x000fe20000000800 */
[----:B------:R-:W-:Y:S06]  /*0300*/  BAR.SYNC.DEFER_BLOCKING 0x0 ;  /* 0x0000000000007b1d */ /* 0x000fec0000010000 */
        /* <DEDUP_REMOVED lines=9> */
[----:B0-----:R-:W-:Y:S01]  /*03a0*/  FADD R5, R5, R6 ;  /* 0x0000000605057221 */ /* 0x001fe20000000000 */
[----:B------:R-:W-:-:S04]  /*03b0*/  HFMA2 R6, -RZ, RZ, 0, 0 ;  /* 0x00000000ff067431 */ /* 0x000fc800000001ff */
[----:B------:R0:W-:Y:S01]  /*03c0*/  STS [R4+0x400], R5 ;  /* 0x0004000504007388 */ /* 0x0001e20000000800 */
[----:B------:R-:W-:Y:S01]  /*03d0*/  BAR.SYNC.DEFER_BLOCKING 0x0 ;  /* 0x0000000000007b1d */ /* 0x000fe20000010000 */
[----:B0-----:R-:W-:-:S05]  /*03e0*/  MOV R5, RZ ;  /* 0x000000ff00057202 */ /* 0x001fca0000000f00 */
        /* <DEDUP_REMOVED lines=61> */
[----:B------:R-:W-:-:S04]  /*07c0*/  HFMA2 R6, -RZ, RZ, 0, 0 ;  /* 0x00000000ff067431 */ /* 0x000fc800000001ff */
[----:B------:R-:W-:Y:S01]  /*07d0*/  STS [R4+0x400], R7 ;  /* 0x0004000704007388 */ /* 0x000fe20000000800 */
[----:B------:R-:W-:Y:S06]  /*07e0*/  BAR.SYNC.DEFER_BLOCKING 0x0 ;  /* 0x0000000000007b1d */ /* 0x000fec0000010000 */
[----:B------:R-:W-:Y:S02]  /*07f0*/  @P2 LDS R6, [R4+-0x400] ;  /* 0xfffc000004062984 */ /* 0x000fe40000000800 */
[----:B------:R-:W-:Y:S01]  /*0800*/  BAR.SYNC.DEFER_BLOCKING 0x0 ;  /* 0x0000000000007b1d */ /* 0x000fe20000010000 */
[----:B------:R-:W-:-:S05]  /*0810*/  ISETP.NE.AND P2, PT, R3, RZ, PT ;  /* 0x000000ff0300720c */ /* 0x000fca0003f45270 */
[----:B------:R-:W0:Y:S02]  /*0820*/  LDS R9, [R4] ;  /* 0x0000000004097984 */ /* 0x000e240000000800 */
[----:B0-----:R-:W-:-:S05]  /*0830*/  FADD R9, R9, R6 ;  /* 0x0000000609097221 */ /* 0x001fca0000000000 */
[----:B------:R-:W-:Y:S01]  /*0840*/  STS [R4], R9 ;  /* 0x0000000904007388 */ /* 0x000fe20000000800 */
[----:B------:R-:W-:Y:S06]  /*0850*/  BAR.SYNC.DEFER_BLOCKING 0x0 ;  /* 0x0000000000007b1d */ /* 0x000fec0000010000 */
[----:B------:R-:W0:Y:S02]  /*0860*/  LDS R6, [R4+0x400] ;  /* 0x0004000004067984 */ /* 0x000e240000000800 */
[----:B0-----:R-:W-:Y:S02]  /*0870*/  FADD R5, R9, R6 ;  /* 0x0000000609057221 */ /* 0x001fe40000000000 */
[----:B------:R-:W0:Y:S03]  /*0880*/  LDC.64 R6, c[0x0][0x388] ;  /* 0x0000e200ff067b82 */ /* 0x000e260000000a00 */
[----:B------:R-:W-:Y:S05]  /*0890*/  STS [R4+0x400], R5 ;  /* 0x0004000504007388 */ /* 0x000fea0000000800 */
[----:B------:R-:W-:Y:S01]  /*08a0*/  BAR.SYNC.DEFER_BLOCKING 0x0 ;  /* 0x0000000000007b1d */ /* 0x000fe20000010000 */
[----:B0-----:R-:W-:-:S05]  /*08b0*/  IMAD.WIDE R2, R2, 0x4, R6 ;  /* 0x0000000402027825 */ /* 0x001fca00078e0206 */
[----:B------:R-:W0:Y:S04]  /*08c0*/  @!P0 LDS R11, [R4] ;  /* 0x00000000040b8984 */ /* 0x000e280000000800 */
[----:B------:R-:W1:Y:S04]  /*08d0*/  @!P1 LDS R13, [R4+0x400] ;  /* 0x00040000040d9984 */ /* 0x000e680000000800 */
[----:B0-----:R0:W-:Y:S04]  /*08e0*/  @!P0 STG.E desc[UR6][R2.64], R11 ;  /* 0x0000000b02008986 */ /* 0x0011e8000c101906 */
[----:B-1----:R0:W-:Y:S01]  /*08f0*/  @!P1 STG.E desc[UR6][R2.64+0x400], R13 ;  /* 0x0004000d02009986 */ /* 0x0021e2000c101906 */
[----:B------:R-:W-:Y:S05]  /*0900*/  @P2 EXIT ;  /* 0x000000000000294d */ /* 0x000fea0003800000 */
[----:B------:R-:W1:Y:S01]  /*0910*/  LDS R5, [UR4+0x7fc] ;  /* 0x0007fc04ff057984 */ /* 0x000e620008000800 */
[----:B0-----:R-:W0:Y:S02]  /*0920*/  LDC.64 R2, c[0x0][0x390] ;  /* 0x0000e400ff027b82 */ /* 0x001e240000000a00 */
[----:B0-----:R-:W-:-:S05]  /*0930*/  IMAD.WIDE.U32 R2, R0, 0x4, R2 ;  /* 0x0000000400027825 */ /* 0x001fca00078e0002 */
[----:B-1----:R-:W-:Y:S01]  /*0940*/  STG.E desc[UR6][R2.64], R5 ;  /* 0x0000000502007986 */ /* 0x002fe2000c101906 */
[----:B------:R-:W-:Y:S05]  /*0950*/  EXIT ;  /* 0x000000000000794d */ /* 0x000fea0003800000 */
.L_x_1:
        /* <DEDUP_REMOVED lines=10> */
.L_x_3:


//--------------------- .nv.shared.reserved.0     --------------------------
	.section	.nv.shared.reserved.0,"aw",@nobits
	.weak		__nv_reservedSMEM_offset_0_alias
	.size		__nv_reservedSMEM_offset_0_alias, 0, 64
	.other		__nv_reservedSMEM_offset_0_alias,@"STO_CUDA_RESERVED_SHARED STV_DEFAULT"
__nv_reservedSMEM_offset_0_alias:
	.zero		0
	.zero		64


//--------------------- .nv.shared._Z21scan_blocks_inclusivePKfPfS1_i --------------------------
	.section	.nv.shared._Z21scan_blocks_inclusivePKfPfS1_i,"aw",@nobits
	.sectionflags	@""
	.align	4
.nv.shared._Z21scan_blocks_inclusivePKfPfS1_i:
	.zero		3072


//--------------------- .nv.constant0._Z17add_block_offsetsPfPKfi --------------------------
	.section	.nv.constant0._Z17add_block_offsetsPfPKfi,"a",@progbits
	.sectionflags	@""
	.align	4
.nv.constant0._Z17add_block_offsetsPfPKfi:
	.zero		916


//--------------------- .nv.constant0._Z21scan_blocks_inclusivePKfPfS1_i --------------------------
	.section	.nv.constant0._Z21scan_blocks_inclusivePKfPfS1_i,"a",@progbits
	.sectionflags	@""
	.align	4
.nv.constant0._Z21scan_blocks_inclusivePKfPfS1_i:
	.zero		924


//--------------------- SYMBOLS --------------------------

	.type		.nv.reservedSmem.offset0,@object
	.size		.nv.reservedSmem.offset0,0x4
	.type		.nv.reservedSmem.cap,@object
	.size		.nv.reservedSmem.cap,0x4
